//
// Generated by NVIDIA NVVM Compiler
//
// Compiler Build ID: CL-36424714
// Cuda compilation tools, release 13.0, V13.0.88
// Based on NVVM 20.0.0
//

.version 9.0
.target sm_100
.address_size 64

	// .globl	_Z8pikernellPlS_

.visible .entry _Z8pikernellPlS_(
	.param .u64 _Z8pikernellPlS__param_0,
	.param .u64 .ptr .align 1 _Z8pikernellPlS__param_1,
	.param .u64 .ptr .align 1 _Z8pikernellPlS__param_2
)
{
	.reg .pred 	%p<16>;
	.reg .b32 	%r<5>;
	.reg .b32 	%f<31>;
	.reg .b64 	%rd<147>;

	ld.param.u64 	%rd34, [_Z8pikernellPlS__param_0];
	ld.param.u64 	%rd35, [_Z8pikernellPlS__param_1];
	ld.param.u64 	%rd36, [_Z8pikernellPlS__param_2];
	mov.u32 	%r1, %ctaid.x;
	mov.u32 	%r2, %ntid.x;
	mov.u32 	%r3, %tid.x;
	mad.lo.s32 	%r4, %r1, %r2, %r3;
	cvt.s64.s32 	%rd1, %r4;
	setp.lt.s64 	%p1, %rd34, 1;
	mov.b64 	%rd145, 0;
	mov.u64 	%rd146, %rd145;
	@%p1 bra 	$L__BB0_6;
	mul.lo.s64 	%rd40, %rd34, %rd1;
	add.s64 	%rd136, %rd40, 99999999;
	mad.lo.s64 	%rd137, %rd40, 89482311, 12345678;
	and.b64  	%rd140, %rd34, 3;
	setp.lt.u64 	%p2, %rd34, 4;
	mov.b64 	%rd146, 0;
	mov.u64 	%rd145, %rd146;
	@%p2 bra 	$L__BB0_4;
	and.b64  	%rd129, %rd34, 9223372036854775804;
	mov.b64 	%rd146, 0;
$L__BB0_3:
	shr.s64 	%rd42, %rd137, 12;
	xor.b64  	%rd43, %rd42, %rd137;
	shl.b64 	%rd44, %rd43, 25;
	xor.b64  	%rd45, %rd44, %rd43;
	shr.s64 	%rd46, %rd45, 27;
	xor.b64  	%rd47, %rd46, %rd45;
	mul.lo.s64 	%rd48, %rd47, 2685821657736338717;
	shr.s64 	%rd49, %rd136, 12;
	xor.b64  	%rd50, %rd49, %rd136;
	shl.b64 	%rd51, %rd50, 25;
	xor.b64  	%rd52, %rd51, %rd50;
	shr.s64 	%rd53, %rd52, 27;
	xor.b64  	%rd54, %rd53, %rd52;
	mul.lo.s64 	%rd55, %rd54, 2685821657736338717;
	cvt.rn.f32.s64 	%f1, %rd48;
	mul.f32 	%f2, %f1, 0f20000000;
	cvt.rn.f32.s64 	%f3, %rd55;
	mul.f32 	%f4, %f3, 0f20000000;
	mul.f32 	%f5, %f4, %f4;
	fma.rn.f32 	%f6, %f2, %f2, %f5;
	setp.gt.f32 	%p3, %f6, 0f3F800000;
	setp.leu.f32 	%p4, %f6, 0f3F800000;
	selp.u64 	%rd56, 1, 0, %p4;
	add.s64 	%rd57, %rd145, %rd56;
	selp.u64 	%rd58, 1, 0, %p3;
	add.s64 	%rd59, %rd146, %rd58;
	shr.s64 	%rd60, %rd48, 12;
	xor.b64  	%rd61, %rd60, %rd48;
	shl.b64 	%rd62, %rd61, 25;
	xor.b64  	%rd63, %rd62, %rd61;
	shr.s64 	%rd64, %rd63, 27;
	xor.b64  	%rd65, %rd64, %rd63;
	mul.lo.s64 	%rd66, %rd65, 2685821657736338717;
	shr.s64 	%rd67, %rd55, 12;
	xor.b64  	%rd68, %rd67, %rd55;
	shl.b64 	%rd69, %rd68, 25;
	xor.b64  	%rd70, %rd69, %rd68;
	shr.s64 	%rd71, %rd70, 27;
	xor.b64  	%rd72, %rd71, %rd70;
	mul.lo.s64 	%rd73, %rd72, 2685821657736338717;
	cvt.rn.f32.s64 	%f7, %rd66;
	mul.f32 	%f8, %f7, 0f20000000;
	cvt.rn.f32.s64 	%f9, %rd73;
	mul.f32 	%f10, %f9, 0f20000000;
	mul.f32 	%f11, %f10, %f10;
	fma.rn.f32 	%f12, %f8, %f8, %f11;
	setp.gt.f32 	%p5, %f12, 0f3F800000;
	setp.leu.f32 	%p6, %f12, 0f3F800000;
	selp.u64 	%rd74, 1, 0, %p6;
	add.s64 	%rd75, %rd57, %rd74;
	selp.u64 	%rd76, 1, 0, %p5;
	add.s64 	%rd77, %rd59, %rd76;
	shr.s64 	%rd78, %rd66, 12;
	xor.b64  	%rd79, %rd78, %rd66;
	shl.b64 	%rd80, %rd79, 25;
	xor.b64  	%rd81, %rd80, %rd79;
	shr.s64 	%rd82, %rd81, 27;
	xor.b64  	%rd83, %rd82, %rd81;
	mul.lo.s64 	%rd84, %rd83, 2685821657736338717;
	shr.s64 	%rd85, %rd73, 12;
	xor.b64  	%rd86, %rd85, %rd73;
	shl.b64 	%rd87, %rd86, 25;
	xor.b64  	%rd88, %rd87, %rd86;
	shr.s64 	%rd89, %rd88, 27;
	xor.b64  	%rd90, %rd89, %rd88;
	mul.lo.s64 	%rd91, %rd90, 2685821657736338717;
	cvt.rn.f32.s64 	%f13, %rd84;
	mul.f32 	%f14, %f13, 0f20000000;
	cvt.rn.f32.s64 	%f15, %rd91;
	mul.f32 	%f16, %f15, 0f20000000;
	mul.f32 	%f17, %f16, %f16;
	fma.rn.f32 	%f18, %f14, %f14, %f17;
	setp.gt.f32 	%p7, %f18, 0f3F800000;
	setp.leu.f32 	%p8, %f18, 0f3F800000;
	selp.u64 	%rd92, 1, 0, %p8;
	add.s64 	%rd93, %rd75, %rd92;
	selp.u64 	%rd94, 1, 0, %p7;
	add.s64 	%rd95, %rd77, %rd94;
	shr.s64 	%rd96, %rd84, 12;
	xor.b64  	%rd97, %rd96, %rd84;
	shl.b64 	%rd98, %rd97, 25;
	xor.b64  	%rd99, %rd98, %rd97;
	shr.s64 	%rd100, %rd99, 27;
	xor.b64  	%rd101, %rd100, %rd99;
	mul.lo.s64 	%rd137, %rd101, 2685821657736338717;
	shr.s64 	%rd102, %rd91, 12;
	xor.b64  	%rd103, %rd102, %rd91;
	shl.b64 	%rd104, %rd103, 25;
	xor.b64  	%rd105, %rd104, %rd103;
	shr.s64 	%rd106, %rd105, 27;
	xor.b64  	%rd107, %rd106, %rd105;
	mul.lo.s64 	%rd136, %rd107, 2685821657736338717;
	cvt.rn.f32.s64 	%f19, %rd137;
	mul.f32 	%f20, %f19, 0f20000000;
	cvt.rn.f32.s64 	%f21, %rd136;
	mul.f32 	%f22, %f21, 0f20000000;
	mul.f32 	%f23, %f22, %f22;
	fma.rn.f32 	%f24, %f20, %f20, %f23;
	setp.gt.f32 	%p9, %f24, 0f3F800000;
	setp.leu.f32 	%p10, %f24, 0f3F800000;
	selp.u64 	%rd108, 1, 0, %p10;
	add.s64 	%rd145, %rd93, %rd108;
	selp.u64 	%rd109, 1, 0, %p9;
	add.s64 	%rd146, %rd95, %rd109;
	add.s64 	%rd129, %rd129, -4;
	setp.ne.s64 	%p11, %rd129, 0;
	@%p11 bra 	$L__BB0_3;
$L__BB0_4:
	setp.eq.s64 	%p12, %rd140, 0;
	@%p12 bra 	$L__BB0_6;
$L__BB0_5:
	.pragma "nounroll";
	shr.s64 	%rd110, %rd137, 12;
	xor.b64  	%rd111, %rd110, %rd137;
	shl.b64 	%rd112, %rd111, 25;
	xor.b64  	%rd113, %rd112, %rd111;
	shr.s64 	%rd114, %rd113, 27;
	xor.b64  	%rd115, %rd114, %rd113;
	mul.lo.s64 	%rd137, %rd115, 2685821657736338717;
	shr.s64 	%rd116, %rd136, 12;
	xor.b64  	%rd117, %rd116, %rd136;
	shl.b64 	%rd118, %rd117, 25;
	xor.b64  	%rd119, %rd118, %rd117;
	shr.s64 	%rd120, %rd119, 27;
	xor.b64  	%rd121, %rd120, %rd119;
	mul.lo.s64 	%rd136, %rd121, 2685821657736338717;
	cvt.rn.f32.s64 	%f25, %rd137;
	mul.f32 	%f26, %f25, 0f20000000;
	cvt.rn.f32.s64 	%f27, %rd136;
	mul.f32 	%f28, %f27, 0f20000000;
	mul.f32 	%f29, %f28, %f28;
	fma.rn.f32 	%f30, %f26, %f26, %f29;
	setp.gt.f32 	%p13, %f30, 0f3F800000;
	setp.leu.f32 	%p14, %f30, 0f3F800000;
	selp.u64 	%rd122, 1, 0, %p14;
	add.s64 	%rd145, %rd145, %rd122;
	selp.u64 	%rd123, 1, 0, %p13;
	add.s64 	%rd146, %rd146, %rd123;
	add.s64 	%rd140, %rd140, -1;
	setp.ne.s64 	%p15, %rd140, 0;
	@%p15 bra 	$L__BB0_5;
$L__BB0_6:
	cvta.to.global.u64 	%rd124, %rd35;
	cvta.to.global.u64 	%rd125, %rd36;
	shl.b64 	%rd126, %rd1, 3;
	add.s64 	%rd127, %rd124, %rd126;
	st.global.u64 	[%rd127], %rd145;
	add.s64 	%rd128, %rd125, %rd126;
	st.global.u64 	[%rd128], %rd146;
	ret;

}


// ===== COMPILED SASS (sm_100) =====

	.target	sm_100

	.elftype	@"ET_EXEC"


//--------------------- .note.nv.tkinfo           --------------------------
	.section	.note.nv.tkinfo,"",@"SHT_NOTE"
	.sectionflags	@"SHF_NOTE_NV_TKINFO"
	.tkinfo
        /*0018*/ 	.word	0x00000002
        /*0030*/ 	.string	""
        /*0030*/ 	.string	"ptxas"
        /*0030*/ 	.string	"Cuda compilation tools, release 13.0, V13.0.88"
        /*0030*/ 	.string	"Build cuda_13.0.r13.0/compiler.36424714_0"
        /*0030*/ 	.string	"-arch sm_100 -m 64 "



//--------------------- .note.nv.cuinfo           --------------------------
	.section	.note.nv.cuinfo,"",@"SHT_NOTE"
	.sectionflags	@"SHF_NOTE_NV_CUINFO"
        /*0018*/ 	.short	0x0002
        /*001a*/ 	.short	0x0064
        /*001c*/ 	.short	0x0082
	.zero		2


//--------------------- .nv.info                  --------------------------
	.section	.nv.info,"",@"SHT_CUDA_INFO"
	.align	4


	//----- nvinfo : EIATTR_REGCOUNT
	.align		4
        /*0000*/ 	.byte	0x04, 0x2f
        /*0002*/ 	.short	(.L_1 - .L_0)
	.align		4
.L_0:
        /*0004*/ 	.word	index@(_Z8pikernellPlS_)
        /*0008*/ 	.word	0x0000001c


	//----- nvinfo : EIATTR_FRAME_SIZE
	.align		4
.L_1:
        /*000c*/ 	.byte	0x04, 0x11
        /*000e*/ 	.short	(.L_3 - .L_2)
	.align		4
.L_2:
        /*0010*/ 	.word	index@(_Z8pikernellPlS_)
        /*0014*/ 	.word	0x00000000


	//----- nvinfo : EIATTR_MIN_STACK_SIZE
	.align		4
.L_3:
        /*0018*/ 	.byte	0x04, 0x12
        /*001a*/ 	.short	(.L_5 - .L_4)
	.align		4
.L_4:
        /*001c*/ 	.word	index@(_Z8pikernellPlS_)
        /*0020*/ 	.word	0x00000000
.L_5:


//--------------------- .nv.compat                --------------------------
	.section	.nv.compat,"",@"SHT_CUDA_COMPAT_INFO"
	.align	4
        /*0000*/ 	.byte	0x02, 0x09, 0x00, 0x00, 0x02, 0x02, 0x01, 0x00, 0x02, 0x05, 0x05, 0x00, 0x03, 0x07, 0x01, 0x01
        /*0010*/ 	.byte	0x02, 0x03, 0x00, 0x00, 0x02, 0x06, 0x01, 0x00, 0x04, 0x0b, 0x08, 0x00, 0x01, 0x00, 0x00, 0x00
        /*0020*/ 	.byte	0x00, 0x00, 0x00, 0x00


//--------------------- .nv.info._Z8pikernellPlS_ --------------------------
	.section	.nv.info._Z8pikernellPlS_,"",@"SHT_CUDA_INFO"
	.sectionflags	@""
	.align	4


	//----- nvinfo : EIATTR_CUDA_API_VERSION
	.align		4
        /*0000*/ 	.byte	0x04, 0x37
        /*0002*/ 	.short	(.L_7 - .L_6)
.L_6:
        /*0004*/ 	.word	0x00000082


	//----- nvinfo : EIATTR_KPARAM_INFO
	.align		4
.L_7:
        /*0008*/ 	.byte	0x04, 0x17
        /*000a*/ 	.short	(.L_9 - .L_8)
.L_8:
        /*000c*/ 	.word	0x00000000
        /*0010*/ 	.short	0x0002
        /*0012*/ 	.short	0x0010
        /*0014*/ 	.byte	0x00, 0xf5, 0x21, 0x00


	//----- nvinfo : EIATTR_KPARAM_INFO
	.align		4
.L_9:
        /*0018*/ 	.byte	0x04, 0x17
        /*001a*/ 	.short	(.L_11 - .L_10)
.L_10:
        /*001c*/ 	.word	0x00000000
        /*0020*/ 	.short	0x0001
        /*0022*/ 	.short	0x0008
        /*0024*/ 	.byte	0x00, 0xf5, 0x21, 0x00


	//----- nvinfo : EIATTR_KPARAM_INFO
	.align		4
.L_11:
        /*0028*/ 	.byte	0x04, 0x17
        /*002a*/ 	.short	(.L_13 - .L_12)
.L_12:
        /*002c*/ 	.word	0x00000000
        /*0030*/ 	.short	0x0000
        /*0032*/ 	.short	0x0000
        /*0034*/ 	.byte	0x00, 0xf0, 0x21, 0x00


	//----- nvinfo : EIATTR_SPARSE_MMA_MASK
	.align		4
.L_13:
        /*0038*/ 	.byte	0x03, 0x50
        /*003a*/ 	.short	0x0000


	//----- nvinfo : EIATTR_MAXREG_COUNT
	.align		4
        /*003c*/ 	.byte	0x03, 0x1b
        /*003e*/ 	.short	0x00ff


	//----- nvinfo : EIATTR_MERCURY_ISA_VERSION
	.align		4
        /*0040*/ 	.byte	0x03, 0x5f
        /*0042*/ 	.short	0x0101


	//----- nvinfo : EIATTR_VRC_CTA_INIT_COUNT
	.align		4
        /*0044*/ 	.byte	0x02, 0x4a
	.zero		1
	.zero		1


	//----- nvinfo : EIATTR_EXIT_INSTR_OFFSETS
	.align		4
        /*0048*/ 	.byte	0x04, 0x1c
        /*004a*/ 	.short	(.L_15 - .L_14)


	//   ....[0]....
.L_14:
        /*004c*/ 	.word	0x000011d0


	//----- nvinfo : EIATTR_CBANK_PARAM_SIZE
	.align		4
.L_15:
        /*0050*/ 	.byte	0x03, 0x19
        /*0052*/ 	.short	0x0018


	//----- nvinfo : EIATTR_PARAM_CBANK
	.align		4
        /*0054*/ 	.byte	0x04, 0x0a
        /*0056*/ 	.short	(.L_17 - .L_16)
	.align		4
.L_16:
        /*0058*/ 	.word	index@(.nv.constant0._Z8pikernellPlS_)
        /*005c*/ 	.short	0x0380
        /*005e*/ 	.short	0x0018


	//----- nvinfo : EIATTR_SW_WAR
	.align		4
.L_17:
        /*0060*/ 	.byte	0x04, 0x36
        /*0062*/ 	.short	(.L_19 - .L_18)
.L_18:
        /*0064*/ 	.word	0x00000008
.L_19:


//--------------------- .nv.callgraph             --------------------------
	.section	.nv.callgraph,"",@"SHT_CUDA_CALLGRAPH"
	.align	4
	.sectionentsize	8
	.align		4
        /*0000*/ 	.word	0x00000000
	.align		4
        /*0004*/ 	.word	0xffffffff
	.align		4
        /*0008*/ 	.word	0x00000000
	.align		4
        /*000c*/ 	.word	0xfffffffe
	.align		4
        /*0010*/ 	.word	0x00000000
	.align		4
        /*0014*/ 	.word	0xfffffffd
	.align		4
        /*0018*/ 	.word	0x00000000
	.align		4
        /*001c*/ 	.word	0xfffffffc


//--------------------- .text._Z8pikernellPlS_    --------------------------
	.section	.text._Z8pikernellPlS_,"ax",@progbits
	.align	128
        .global         _Z8pikernellPlS_
        .type           _Z8pikernellPlS_,@function
        .size           _Z8pikernellPlS_,(.L_x_5 - _Z8pikernellPlS_)
        .other          _Z8pikernellPlS_,@"STO_CUDA_ENTRY STV_DEFAULT"
_Z8pikernellPlS_:
.text._Z8pikernellPlS_:
[----:B------:R-:W-:Y:S01]  /*0000*/  LDC R1, c[0x0][0x37c] ;  /* 0x0000df00ff017b82 */ /* 0x000fe20000000800 */
[----:B------:R-:W0:Y:S01]  /*0010*/  S2R R0, SR_TID.X ;  /* 0x0000000000007919 */ /* 0x000e220000002100 */
[----:B------:R-:W1:Y:S06]  /*0020*/  LDCU.64 UR6, c[0x0][0x380] ;  /* 0x00007000ff0677ac */ /* 0x000e6c0008000a00 */
[----:B------:R-:W0:Y:S01]  /*0030*/  S2UR UR4, SR_CTAID.X ;  /* 0x00000000000479c3 */ /* 0x000e220000002500 */
[----:B------:R-:W-:Y:S02]  /*0040*/  IMAD.MOV.U32 R8, RZ, RZ, RZ ;  /* 0x000000ffff087224 */ /* 0x000fe400078e00ff */
[----:B------:R-:W-:Y:S01]  /*0050*/  IMAD.MOV.U32 R11, RZ, RZ, RZ ;  /* 0x000000ffff0b7224 */ /* 0x000fe200078e00ff */
[----:B------:R-:W2:Y:S01]  /*0060*/  LDCU.64 UR8, c[0x0][0x358] ;  /* 0x00006b00ff0877ac */ /* 0x000ea20008000a00 */
[----:B------:R-:W-:-:S03]  /*0070*/  IMAD.MOV.U32 R13, RZ, RZ, RZ ;  /* 0x000000ffff0d7224 */ /* 0x000fc600078e00ff */
[----:B------:R-:W0:Y:S01]  /*0080*/  LDC R9, c[0x0][0x360] ;  /* 0x0000d800ff097b82 */ /* 0x000e220000000800 */
[----:B-1----:R-:W-:-:S04]  /*0090*/  UISETP.GE.U32.AND UP0, UPT, UR6, 0x1, UPT ;  /* 0x000000010600788c */ /* 0x002fc8000bf06070 */
[----:B------:R-:W-:Y:S01]  /*00a0*/  UISETP.GE.AND.EX UP0, UPT, UR7, URZ, UPT, UP0 ;  /* 0x000000ff0700728c */ /* 0x000fe2000bf06300 */
[----:B0-----:R-:W-:Y:S02]  /*00b0*/  IMAD R9, R9, UR4, R0 ;  /* 0x0000000409097c24 */ /* 0x001fe4000f8e0200 */
[----:B------:R-:W-:-:S03]  /*00c0*/  IMAD.MOV.U32 R0, RZ, RZ, RZ ;  /* 0x000000ffff007224 */ /* 0x000fc600078e00ff */
[----:B------:R-:W-:-:S03]  /*00d0*/  SHF.R.S32.HI R10, RZ, 0x1f, R9 ;  /* 0x0000001fff0a7819 */ /* 0x000fc60000011409 */
[----:B--2---:R-:W-:Y:S05]  /*00e0*/  BRA.U !UP0, `(.L_x_0) ;  /* 0x0000001108087547 */ /* 0x004fea000b800000 */
[----:B------:R-:W-:Y:S01]  /*00f0*/  IMAD R0, R10, UR6, RZ ;  /* 0x000000060a007c24 */ /* 0x000fe2000f8e02ff */
[----:B------:R-:W-:Y:S02]  /*0100*/  UISETP.GE.U32.AND UP1, UPT, UR6, 0x4, UPT ;  /* 0x000000040600788c */ /* 0x000fe4000bf26070 */
[C---:B------:R-:W-:Y:S01]  /*0110*/  IMAD.WIDE.U32 R2, R9.reuse, UR6, RZ ;  /* 0x0000000609027c25 */ /* 0x040fe2000f8e00ff */
[----:B------:R-:W-:Y:S02]  /*0120*/  ULOP3.LUT UR10, UR6, 0x3, URZ, 0xc0, !UPT ;  /* 0x00000003060a7892 */ /* 0x000fe4000f8ec0ff */
[----:B------:R-:W-:Y:S02]  /*0130*/  UISETP.GE.U32.AND.EX UP1, UPT, UR7, URZ, UPT, UP1 ;  /* 0x000000ff0700728c */ /* 0x000fe4000bf26110 */
[----:B------:R-:W-:Y:S01]  /*0140*/  IMAD R5, R9, UR7, R0 ;  /* 0x0000000709057c24 */ /* 0x000fe2000f8e0200 */
[C---:B------:R-:W-:Y:S01]  /*0150*/  IADD3 R6, P0, PT, R2.reuse, 0x5f5e0ff, RZ ;  /* 0x05f5e0ff02067810 */ /* 0x040fe20007f1e0ff */
[----:B------:R-:W-:Y:S01]  /*0160*/  IMAD.MOV.U32 R14, RZ, RZ, 0xbc614e ;  /* 0x00bc614eff0e7424 */ /* 0x000fe200078e00ff */
[----:B------:R-:W-:Y:S01]  /*0170*/  UISETP.NE.U32.AND UP0, UPT, UR10, URZ, UPT ;  /* 0x000000ff0a00728c */ /* 0x000fe2000bf05070 */
[----:B------:R-:W-:Y:S01]  /*0180*/  IMAD.MOV.U32 R15, RZ, RZ, 0x0 ;  /* 0x00000000ff0f7424 */ /* 0x000fe200078e00ff */
[----:B------:R-:W-:Y:S01]  /*0190*/  UMOV UR4, URZ ;  /* 0x000000ff00047c82 */ /* 0x000fe20008000000 */
[----:B------:R-:W-:Y:S01]  /*01a0*/  IMAD.IADD R3, R3, 0x1, R5 ;  /* 0x0000000103037824 */ /* 0x000fe200078e0205 */
[----:B------:R-:W-:Y:S01]  /*01b0*/  UISETP.NE.AND.EX UP0, UPT, UR4, URZ, UPT, UP0 ;  /* 0x000000ff0400728c */ /* 0x000fe2000bf05300 */
[----:B------:R-:W-:-:S04]  /*01c0*/  IMAD.WIDE.U32 R14, R2, 0x5556447, R14 ;  /* 0x05556447020e7825 */ /* 0x000fc800078e000e */
[----:B------:R-:W-:Y:S02]  /*01d0*/  IMAD R7, R3, 0x5556447, RZ ;  /* 0x0555644703077824 */ /* 0x000fe400078e02ff */
[----:B------:R-:W-:Y:S02]  /*01e0*/  IMAD.MOV.U32 R0, RZ, RZ, RZ ;  /* 0x000000ffff007224 */ /* 0x000fe400078e00ff */
[----:B------:R-:W-:Y:S02]  /*01f0*/  IMAD.IADD R7, R15, 0x1, R7 ;  /* 0x000000010f077824 */ /* 0x000fe400078e0207 */
[----:B------:R-:W-:Y:S02]  /*0200*/  IMAD.MOV.U32 R13, RZ, RZ, RZ ;  /* 0x000000ffff0d7224 */ /* 0x000fe400078e00ff */
[----:B------:R-:W-:Y:S02]  /*0210*/  IMAD.MOV.U32 R8, RZ, RZ, RZ ;  /* 0x000000ffff087224 */ /* 0x000fe400078e00ff */
[----:B------:R-:W-:-:S02]  /*0220*/  IMAD.MOV.U32 R11, RZ, RZ, RZ ;  /* 0x000000ffff0b7224 */ /* 0x000fc400078e00ff */
[----:B------:R-:W-:Y:S01]  /*0230*/  IMAD.X R3, RZ, RZ, R3, P0 ;  /* 0x000000ffff037224 */ /* 0x000fe200000e0603 */
[----:B------:R-:W-:Y:S06]  /*0240*/  BRA.U !UP1, `(.L_x_1) ;  /* 0x0000000909dc7547 */ /* 0x000fec000b800000 */
[----:B------:R-:W-:Y:S01]  /*0250*/  IMAD.MOV.U32 R0, RZ, RZ, RZ ;  /* 0x000000ffff007224 */ /* 0x000fe200078e00ff */
[----:B------:R-:W-:Y:S01]  /*0260*/  ULOP3.LUT UR5, UR6, 0xfffffffc, URZ, 0xc0, !UPT ;  /* 0xfffffffc06057892 */ /* 0x000fe2000f8ec0ff */
[----:B------:R-:W-:Y:S01]  /*0270*/  IMAD.MOV.U32 R13, RZ, RZ, RZ ;  /* 0x000000ffff0d7224 */ /* 0x000fe200078e00ff */
[----:B------:R-:W-:-:S12]  /*0280*/  ULOP3.LUT UR6, UR7, 0x7fffffff, URZ, 0xc0, !UPT ;  /* 0x7fffffff07067892 */ /* 0x000fd8000f8ec0ff */
.L_x_2:
[--C-:B------:R-:W-:Y:S01]  /*0290*/  SHF.R.S64 R4, R6, 0xc, R3.reuse ;  /* 0x0000000c06047819 */ /* 0x100fe20000001003 */
[----:B------:R-:W-:Y:S01]  /*02a0*/  UIADD3 UR5, UP1, UPT, UR5, -0x4, URZ ;  /* 0xfffffffc05057890 */ /* 0x000fe2000ff3e0ff */
[----:B------:R-:W-:Y:S02]  /*02b0*/  SHF.R.S32.HI R2, RZ, 0xc, R3 ;  /* 0x0000000cff027819 */ /* 0x000fe40000011403 */
[--C-:B------:R-:W-:Y:S01]  /*02c0*/  SHF.R.S64 R5, R14, 0xc, R7.reuse ;  /* 0x0000000c0e057819 */ /* 0x100fe20000001007 */
[----:B------:R-:W-:Y:S01]  /*02d0*/  UIADD3.X UR6, UPT, UPT, UR6, -0x1, URZ, UP1, !UPT ;  /* 0xffffffff06067890 */ /* 0x000fe20008ffe4ff */
[----:B------:R-:W-:Y:S01]  /*02e0*/  SHF.R.S32.HI R12, RZ, 0xc, R7 ;  /* 0x0000000cff0c7819 */ /* 0x000fe20000011407 */
[----:B------:R-:W-:Y:S01]  /*02f0*/  UISETP.NE.U32.AND UP1, UPT, UR5, URZ, UPT ;  /* 0x000000ff0500728c */ /* 0x000fe2000bf25070 */
[----:B------:R-:W-:Y:S02]  /*0300*/  LOP3.LUT R4, R4, R6, RZ, 0x3c, !PT ;  /* 0x0000000604047212 */ /* 0x000fe400078e3cff */
[----:B------:R-:W-:Y:S01]  /*0310*/  LOP3.LUT R3, R2, R3, RZ, 0x3c, !PT ;  /* 0x0000000302037212 */ /* 0x000fe200078e3cff */
[----:B------:R-:W-:Y:S01]  /*0320*/  UISETP.NE.AND.EX UP1, UPT, UR6, URZ, UPT, UP1 ;  /* 0x000000ff0600728c */ /* 0x000fe2000bf25310 */
[----:B------:R-:W-:-:S02]  /*0330*/  LOP3.LUT R6, R5, R14, RZ, 0x3c, !PT ;  /* 0x0000000e05067212 */ /* 0x000fc400078e3cff */
[----:B------:R-:W-:Y:S02]  /*0340*/  LOP3.LUT R7, R12, R7, RZ, 0x3c, !PT ;  /* 0x000000070c077212 */ /* 0x000fe400078e3cff */
[----:B------:R-:W-:Y:S01]  /*0350*/  SHF.L.U64.HI R16, R4, 0x19, R3 ;  /* 0x0000001904107819 */ /* 0x000fe20000010203 */
[C---:B------:R-:W-:Y:S01]  /*0360*/  IMAD.SHL.U32 R5, R6.reuse, 0x2000000, RZ ;  /* 0x0200000006057824 */ /* 0x040fe200078e00ff */
[----:B------:R-:W-:Y:S02]  /*0370*/  SHF.L.U64.HI R14, R6, 0x19, R7 ;  /* 0x00000019060e7819 */ /* 0x000fe40000010207 */
[----:B------:R-:W-:Y:S01]  /*0380*/  LOP3.LUT R16, R16, R3, RZ, 0x3c, !PT ;  /* 0x0000000310107212 */ /* 0x000fe200078e3cff */
[----:B------:R-:W-:Y:S01]  /*0390*/  IMAD.SHL.U32 R3, R4, 0x2000000, RZ ;  /* 0x0200000004037824 */ /* 0x000fe200078e00ff */
[----:B------:R-:W-:Y:S02]  /*03a0*/  LOP3.LUT R14, R14, R7, RZ, 0x3c, !PT ;  /* 0x000000070e0e7212 */ /* 0x000fe400078e3cff */
[----:B------:R-:W-:-:S02]  /*03b0*/  SHF.R.S32.HI R2, RZ, 0x1b, R16 ;  /* 0x0000001bff027819 */ /* 0x000fc40000011410 */
[----:B------:R-:W-:Y:S02]  /*03c0*/  LOP3.LUT R3, R3, R4, RZ, 0x3c, !PT ;  /* 0x0000000403037212 */ /* 0x000fe400078e3cff */
[----:B------:R-:W-:Y:S02]  /*03d0*/  SHF.R.S32.HI R4, RZ, 0x1b, R14 ;  /* 0x0000001bff047819 */ /* 0x000fe4000001140e */
[----:B------:R-:W-:Y:S02]  /*03e0*/  LOP3.LUT R5, R5, R6, RZ, 0x3c, !PT ;  /* 0x0000000605057212 */ /* 0x000fe400078e3cff */
[----:B------:R-:W-:Y:S02]  /*03f0*/  LOP3.LUT R2, R2, R16, RZ, 0x3c, !PT ;  /* 0x0000001002027212 */ /* 0x000fe400078e3cff */
[----:B------:R-:W-:Y:S02]  /*0400*/  SHF.R.S64 R16, R3, 0x1b, R16 ;  /* 0x0000001b03107819 */ /* 0x000fe40000001010 */
[----:B------:R-:W-:Y:S01]  /*0410*/  LOP3.LUT R4, R4, R14, RZ, 0x3c, !PT ;  /* 0x0000000e04047212 */ /* 0x000fe200078e3cff */
[----:B------:R-:W-:Y:S01]  /*0420*/  IMAD R7, R2, 0x4f6cdd1d, RZ ;  /* 0x4f6cdd1d02077824 */ /* 0x000fe200078e02ff */
[----:B------:R-:W-:-:S02]  /*0430*/  SHF.R.S64 R14, R5, 0x1b, R14 ;  /* 0x0000001b050e7819 */ /* 0x000fc4000000100e */
[----:B------:R-:W-:Y:S01]  /*0440*/  LOP3.LUT R16, R16, R3, RZ, 0x3c, !PT ;  /* 0x0000000310107212 */ /* 0x000fe200078e3cff */
[----:B------:R-:W-:Y:S01]  /*0450*/  IMAD R3, R4, 0x4f6cdd1d, RZ ;  /* 0x4f6cdd1d04037824 */ /* 0x000fe200078e02ff */
[----:B------:R-:W-:-:S03]  /*0460*/  LOP3.LUT R14, R14, R5, RZ, 0x3c, !PT ;  /* 0x000000050e0e7212 */ /* 0x000fc600078e3cff */
[C---:B------:R-:W-:Y:S02]  /*0470*/  IMAD R7, R16.reuse, 0x2545f491, R7 ;  /* 0x2545f49110077824 */ /* 0x040fe400078e0207 */
[----:B------:R-:W-:-:S04]  /*0480*/  IMAD.WIDE.U32 R16, R16, 0x4f6cdd1d, RZ ;  /* 0x4f6cdd1d10107825 */ /* 0x000fc800078e00ff */
[C---:B------:R-:W-:Y:S02]  /*0490*/  IMAD R3, R14.reuse, 0x2545f491, R3 ;  /* 0x2545f4910e037824 */ /* 0x040fe400078e0203 */
[----:B------:R-:W-:-:S04]  /*04a0*/  IMAD.WIDE.U32 R14, R14, 0x4f6cdd1d, RZ ;  /* 0x4f6cdd1d0e0e7825 */ /* 0x000fc800078e00ff */
[----:B------:R-:W-:Y:S02]  /*04b0*/  IMAD.IADD R17, R17, 0x1, R7 ;  /* 0x0000000111117824 */ /* 0x000fe400078e0207 */
[----:B------:R-:W-:-:S03]  /*04c0*/  IMAD.IADD R15, R15, 0x1, R3 ;  /* 0x000000010f0f7824 */ /* 0x000fc600078e0203 */
[--C-:B------:R-:W-:Y:S02]  /*04d0*/  SHF.R.S64 R3, R16, 0xc, R17.reuse ;  /* 0x0000000c10037819 */ /* 0x100fe40000001011 */
[----:B------:R-:W-:Y:S02]  /*04e0*/  SHF.R.S32.HI R5, RZ, 0xc, R17 ;  /* 0x0000000cff057819 */ /* 0x000fe40000011411 */
[--C-:B------:R-:W-:Y:S02]  /*04f0*/  SHF.R.S64 R7, R14, 0xc, R15.reuse ;  /* 0x0000000c0e077819 */ /* 0x100fe4000000100f */
[----:B------:R-:W-:Y:S02]  /*0500*/  SHF.R.S32.HI R19, RZ, 0xc, R15 ;  /* 0x0000000cff137819 */ /* 0x000fe4000001140f */
[----:B------:R-:W-:Y:S02]  /*0510*/  LOP3.LUT R4, R3, R16, RZ, 0x3c, !PT ;  /* 0x0000001003047212 */ /* 0x000fe400078e3cff */
[----:B------:R-:W-:Y:S01]  /*0520*/  LOP3.LUT R3, R5, R17, RZ, 0x3c, !PT ;  /* 0x0000001105037212 */ /* 0x000fe200078e3cff */
[----:B------:R-:W-:Y:S01]  /*0530*/  I2F.S64 R16, R16 ;  /* 0x0000001000107312 */ /* 0x000fe20000301400 */
[----:B------:R-:W-:Y:S01]  /*0540*/  LOP3.LUT R18, R7, R14, RZ, 0x3c, !PT ;  /* 0x0000000e07127212 */ /* 0x000fe200078e3cff */
[----:B------:R-:W-:Y:S01]  /*0550*/  IMAD.SHL.U32 R5, R4, 0x2000000, RZ ;  /* 0x0200000004057824 */ /* 0x000fe200078e00ff */
[----:B------:R-:W-:-:S02]  /*0560*/  LOP3.LUT R7, R19, R15, RZ, 0x3c, !PT ;  /* 0x0000000f13077212 */ /* 0x000fc400078e3cff */
[----:B------:R-:W-:Y:S02]  /*0570*/  SHF.L.U64.HI R2, R4, 0x19, R3 ;  /* 0x0000001904027819 */ /* 0x000fe40000010203 */
[----:B------:R-:W-:Y:S02]  /*0580*/  SHF.L.U64.HI R12, R18, 0x19, R7 ;  /* 0x00000019120c7819 */ /* 0x000fe40000010207 */
[----:B------:R-:W-:Y:S02]  /*0590*/  LOP3.LUT R2, R2, R3, RZ, 0x3c, !PT ;  /* 0x0000000302027212 */ /* 0x000fe400078e3cff */
[----:B------:R-:W-:Y:S01]  /*05a0*/  LOP3.LUT R12, R12, R7, RZ, 0x3c, !PT ;  /* 0x000000070c0c7212 */ /* 0x000fe200078e3cff */
[----:B------:R-:W-:Y:S01]  /*05b0*/  IMAD.SHL.U32 R7, R18, 0x2000000, RZ ;  /* 0x0200000012077824 */ /* 0x000fe200078e00ff */
[----:B------:R-:W-:Y:S02]  /*05c0*/  SHF.R.S32.HI R3, RZ, 0x1b, R2 ;  /* 0x0000001bff037819 */ /* 0x000fe40000011402 */
[----:B------:R-:W-:-:S02]  /*05d0*/  LOP3.LUT R5, R5, R4, RZ, 0x3c, !PT ;  /* 0x0000000405057212 */ /* 0x000fc400078e3cff */
[----:B------:R-:W-:Y:S02]  /*05e0*/  LOP3.LUT R3, R3, R2, RZ, 0x3c, !PT ;  /* 0x0000000203037212 */ /* 0x000fe400078e3cff */
[----:B------:R-:W-:Y:S02]  /*05f0*/  SHF.R.S32.HI R6, RZ, 0x1b, R12 ;  /* 0x0000001bff067819 */ /* 0x000fe4000001140c */
[----:B------:R-:W-:Y:S01]  /*0600*/  LOP3.LUT R7, R7, R18, RZ, 0x3c, !PT ;  /* 0x0000001207077212 */ /* 0x000fe200078e3cff */
[----:B------:R-:W-:Y:S01]  /*0610*/  IMAD R3, R3, 0x4f6cdd1d, RZ ;  /* 0x4f6cdd1d03037824 */ /* 0x000fe200078e02ff */
[----:B------:R-:W-:Y:S02]  /*0620*/  SHF.R.S64 R2, R5, 0x1b, R2 ;  /* 0x0000001b05027819 */ /* 0x000fe40000001002 */
[----:B------:R-:W-:Y:S02]  /*0630*/  LOP3.LUT R6, R6, R12, RZ, 0x3c, !PT ;  /* 0x0000000c06067212 */ /* 0x000fe400078e3cff */
        /* <DEDUP_REMOVED lines=15> */
[----:B------:R-:W-:-:S02]  /*0730*/  LOP3.LUT R19, R19, R3, RZ, 0x3c, !PT ;  /* 0x0000000313137212 */ /* 0x000fc400078e3cff */
[----:B------:R-:W-:Y:S02]  /*0740*/  LOP3.LUT R7, R21, R4, RZ, 0x3c, !PT ;  /* 0x0000000415077212 */ /* 0x000fe400078e3cff */
[----:B------:R-:W-:Y:S01]  /*0750*/  LOP3.LUT R18, R23, R5, RZ, 0x3c, !PT ;  /* 0x0000000517127212 */ /* 0x000fe200078e3cff */
[----:B------:R-:W0:Y:S01]  /*0760*/  I2F.S64 R4, R4 ;  /* 0x0000000400047312 */ /* 0x000e220000301400 */
[----:B------:R-:W-:Y:S01]  /*0770*/  SHF.L.U64.HI R6, R12, 0x19, R19 ;  /* 0x000000190c067819 */ /* 0x000fe20000010213 */
[C---:B------:R-:W-:Y:S01]  /*0780*/  IMAD.SHL.U32 R20, R7.reuse, 0x2000000, RZ ;  /* 0x0200000007147824 */ /* 0x040fe200078e00ff */
[----:B------:R-:W-:Y:S02]  /*0790*/  SHF.L.U64.HI R21, R7, 0x19, R18 ;  /* 0x0000001907157819 */ /* 0x000fe40000010212 */
[----:B------:R-:W-:Y:S01]  /*07a0*/  LOP3.LUT R6, R6, R19, RZ, 0x3c, !PT ;  /* 0x0000001306067212 */ /* 0x000fe200078e3cff */
[----:B------:R-:W-:Y:S01]  /*07b0*/  IMAD.SHL.U32 R19, R12, 0x2000000, RZ ;  /* 0x020000000c137824 */ /* 0x000fe200078e00ff */
[----:B------:R-:W-:-:S02]  /*07c0*/  LOP3.LUT R18, R21, R18, RZ, 0x3c, !PT ;  /* 0x0000001215127212 */ /* 0x000fc400078e3cff */
[----:B------:R-:W-:Y:S02]  /*07d0*/  SHF.R.S32.HI R21, RZ, 0x1b, R6 ;  /* 0x0000001bff157819 */ /* 0x000fe40000011406 */
[----:B------:R-:W-:Y:S02]  /*07e0*/  LOP3.LUT R19, R19, R12, RZ, 0x3c, !PT ;  /* 0x0000000c13137212 */ /* 0x000fe400078e3cff */
[----:B------:R-:W-:Y:S01]  /*07f0*/  LOP3.LUT R7, R20, R7, RZ, 0x3c, !PT ;  /* 0x0000000714077212 */ /* 0x000fe200078e3cff */
[----:B------:R-:W1:Y:S01]  /*0800*/  I2F.S64 R12, R14 ;  /* 0x0000000e000c7312 */ /* 0x000e620000301400 */
[----:B------:R-:W-:Y:S01]  /*0810*/  LOP3.LUT R20, R21, R6, RZ, 0x3c, !PT ;  /* 0x0000000615147212 */ /* 0x000fe200078e3cff */
[----:B0-----:R-:W-:Y:S01]  /*0820*/  FMUL R4, R4, 1.084202172485504434e-19 ;  /* 0x2000000004047820 */ /* 0x001fe20000400000 */
[----:B------:R-:W-:Y:S02]  /*0830*/  SHF.R.S32.HI R23, RZ, 0x1b, R18 ;  /* 0x0000001bff177819 */ /* 0x000fe40000011412 */
[----:B------:R-:W-:-:S02]  /*0840*/  SHF.R.S64 R6, R19, 0x1b, R6 ;  /* 0x0000001b13067819 */ /* 0x000fc40000001006 */
[----:B------:R-:W-:Y:S02]  /*0850*/  LOP3.LUT R21, R23, R18, RZ, 0x3c, !PT ;  /* 0x0000001217157212 */ /* 0x000fe400078e3cff */
[----:B------:R-:W-:Y:S01]  /*0860*/  LOP3.LUT R6, R6, R19, RZ, 0x3c, !PT ;  /* 0x0000001306067212 */ /* 0x000fe200078e3cff */
[----:B------:R-:W-:Y:S01]  /*0870*/  IMAD R19, R20, 0x4f6cdd1d, RZ ;  /* 0x4f6cdd1d14137824 */ /* 0x000fe200078e02ff */
[----:B------:R-:W-:Y:S01]  /*0880*/  SHF.R.S64 R18, R7, 0x1b, R18 ;  /* 0x0000001b07127819 */ /* 0x000fe20000001012 */
[----:B------:R-:W-:Y:S02]  /*0890*/  IMAD R21, R21, 0x4f6cdd1d, RZ ;  /* 0x4f6cdd1d15157824 */ /* 0x000fe400078e02ff */
[----:B------:R-:W-:Y:S01]  /*08a0*/  IMAD R19, R6, 0x2545f491, R19 ;  /* 0x2545f49106137824 */ /* 0x000fe200078e0213 */
[----:B------:R-:W-:Y:S01]  /*08b0*/  LOP3.LUT R18, R18, R7, RZ, 0x3c, !PT ;  /* 0x0000000712127212 */ /* 0x000fe200078e3cff */
[----:B------:R-:W-:-:S04]  /*08c0*/  IMAD.WIDE.U32 R6, R6, 0x4f6cdd1d, RZ ;  /* 0x4f6cdd1d06067825 */ /* 0x000fc800078e00ff */
[----:B-1----:R-:W-:Y:S01]  /*08d0*/  FMUL R12, R12, 1.084202172485504434e-19 ;  /* 0x200000000c0c7820 */ /* 0x002fe20000400000 */
[----:B------:R-:W-:Y:S02]  /*08e0*/  IMAD.IADD R7, R7, 0x1, R19 ;  /* 0x0000000107077824 */ /* 0x000fe400078e0213 */
[C---:B------:R-:W-:Y:S02]  /*08f0*/  IMAD R23, R18.reuse, 0x2545f491, R21 ;  /* 0x2545f49112177824 */ /* 0x040fe400078e0215 */
[----:B------:R-:W-:Y:S01]  /*0900*/  IMAD.WIDE.U32 R14, R18, 0x4f6cdd1d, RZ ;  /* 0x4f6cdd1d120e7825 */ /* 0x000fe200078e00ff */
[--C-:B------:R-:W-:Y:S02]  /*0910*/  SHF.R.S64 R19, R6, 0xc, R7.reuse ;  /* 0x0000000c06137819 */ /* 0x100fe40000001007 */
[----:B------:R-:W-:Y:S01]  /*0920*/  SHF.R.S32.HI R21, RZ, 0xc, R7 ;  /* 0x0000000cff157819 */ /* 0x000fe20000011407 */
[----:B------:R-:W-:Y:S01]  /*0930*/  IMAD.IADD R15, R15, 0x1, R23 ;  /* 0x000000010f0f7824 */ /* 0x000fe200078e0217 */
[----:B------:R-:W-:-:S02]  /*0940*/  LOP3.LUT R19, R19, R6, RZ, 0x3c, !PT ;  /* 0x0000000613137212 */ /* 0x000fc400078e3cff */
[----:B------:R-:W-:Y:S02]  /*0950*/  LOP3.LUT R22, R21, R7, RZ, 0x3c, !PT ;  /* 0x0000000715167212 */ /* 0x000fe400078e3cff */
[--C-:B------:R-:W-:Y:S02]  /*0960*/  SHF.R.S64 R17, R14, 0xc, R15.reuse ;  /* 0x0000000c0e117819 */ /* 0x100fe4000000100f */
[----:B------:R-:W-:Y:S02]  /*0970*/  SHF.R.S32.HI R21, RZ, 0xc, R15 ;  /* 0x0000000cff157819 */ /* 0x000fe4000001140f */
[----:B------:R-:W-:Y:S02]  /*0980*/  SHF.L.U64.HI R20, R19, 0x19, R22 ;  /* 0x0000001913147819 */ /* 0x000fe40000010216 */
[----:B------:R-:W-:Y:S02]  /*0990*/  LOP3.LUT R18, R17, R14, RZ, 0x3c, !PT ;  /* 0x0000000e11127212 */ /* 0x000fe400078e3cff */
[----:B------:R-:W-:Y:S01]  /*09a0*/  LOP3.LUT R21, R21, R15, RZ, 0x3c, !PT ;  /* 0x0000000f15157212 */ /* 0x000fe200078e3cff */
[----:B------:R0:W1:Y:S01]  /*09b0*/  I2F.S64 R17, R2 ;  /* 0x0000000200117312 */ /* 0x0000620000301400 */
[----:B------:R-:W-:Y:S01]  /*09c0*/  LOP3.LUT R20, R20, R22, RZ, 0x3c, !PT ;  /* 0x0000001614147212 */ /* 0x000fe200078e3cff */
[----:B------:R-:W-:Y:S01]  /*09d0*/  IMAD.SHL.U32 R22, R19, 0x2000000, RZ ;  /* 0x0200000013167824 */ /* 0x000fe200078e00ff */
[C---:B------:R-:W-:Y:S01]  /*09e0*/  SHF.L.U64.HI R24, R18.reuse, 0x19, R21 ;  /* 0x0000001912187819 */ /* 0x040fe20000010215 */
[----:B------:R-:W-:Y:S01]  /*09f0*/  IMAD.SHL.U32 R25, R18, 0x2000000, RZ ;  /* 0x0200000012197824 */ /* 0x000fe200078e00ff */
[----:B------:R-:W-:-:S02]  /*0a00*/  SHF.R.S32.HI R5, RZ, 0x1b, R20 ;  /* 0x0000001bff057819 */ /* 0x000fc40000011414 */
[----:B------:R-:W-:Y:S02]  /*0a10*/  LOP3.LUT R21, R24, R21, RZ, 0x3c, !PT ;  /* 0x0000001518157212 */ /* 0x000fe400078e3cff */
[----:B------:R-:W-:Y:S02]  /*0a20*/  LOP3.LUT R23, R22, R19, RZ, 0x3c, !PT ;  /* 0x0000001316177212 */ /* 0x000fe400078e3cff */
[----:B------:R-:W-:Y:S02]  /*0a30*/  LOP3.LUT R19, R5, R20, RZ, 0x3c, !PT ;  /* 0x0000001405137212 */ /* 0x000fe400078e3cff */
[----:B------:R-:W-:Y:S01]  /*0a40*/  LOP3.LUT R22, R25, R18, RZ, 0x3c, !PT ;  /* 0x0000001219167212 */ /* 0x000fe200078e3cff */
[----:B------:R2:W3:Y:S01]  /*0a50*/  I2F.S64 R5, R14 ;  /* 0x0000000e00057312 */ /* 0x0004e20000301400 */
[----:B------:R-:W-:Y:S01]  /*0a60*/  SHF.R.S32.HI R18, RZ, 0x1b, R21 ;  /* 0x0000001bff127819 */ /* 0x000fe20000011415 */
[----:B0-----:R-:W-:Y:S01]  /*0a70*/  IMAD R3, R19, 0x4f6cdd1d, RZ ;  /* 0x4f6cdd1d13037824 */ /* 0x001fe200078e02ff */
[----:B------:R-:W-:Y:S01]  /*0a80*/  SHF.R.S64 R20, R23, 0x1b, R20 ;  /* 0x0000001b17147819 */ /* 0x000fe20000001014 */
[----:B-1----:R-:W-:Y:S01]  /*0a90*/  FMUL R17, R17, 1.084202172485504434e-19 ;  /* 0x2000000011117820 */ /* 0x002fe20000400000 */
[----:B------:R-:W-:-:S02]  /*0aa0*/  LOP3.LUT R19, R18, R21, RZ, 0x3c, !PT ;  /* 0x0000001512137212 */ /* 0x000fc400078e3cff */
[----:B------:R-:W-:Y:S01]  /*0ab0*/  SHF.R.S64 R21, R22, 0x1b, R21 ;  /* 0x0000001b16157819 */ /* 0x000fe20000001015 */
[----:B------:R-:W0:Y:S01]  /*0ac0*/  I2F.S64 R18, R6 ;  /* 0x0000000600127312 */ /* 0x000e220000301400 */
[----:B------:R-:W-:Y:S01]  /*0ad0*/  LOP3.LUT R2, R20, R23, RZ, 0x3c, !PT ;  /* 0x0000001714027212 */ /* 0x000fe200078e3cff */
[----:B--2---:R-:W-:Y:S01]  /*0ae0*/  IMAD R15, R19, 0x4f6cdd1d, RZ ;  /* 0x4f6cdd1d130f7824 */ /* 0x004fe200078e02ff */
[----:B------:R-:W-:Y:S01]  /*0af0*/  LOP3.LUT R14, R21, R22, RZ, 0x3c, !PT ;  /* 0x00000016150e7212 */ /* 0x000fe200078e3cff */
[----:B------:R-:W-:Y:S01]  /*0b00*/  FMUL R19, R16, 1.084202172485504434e-19 ;  /* 0x2000000010137820 */ /* 0x000fe20000400000 */
[----:B------:R-:W-:Y:S01]  /*0b10*/  FMUL R17, R17, R17 ;  /* 0x0000001111117220 */ /* 0x000fe20000400000 */
[C---:B------:R-:W-:Y:S02]  /*0b20*/  IMAD R23, R2.reuse, 0x2545f491, R3 ;  /* 0x2545f49102177824 */ /* 0x040fe400078e0203 */
[----:B---3--:R-:W-:Y:S01]  /*0b30*/  FMUL R5, R5, 1.084202172485504434e-19 ;  /* 0x2000000005057820 */ /* 0x008fe20000400000 */
[----:B------:R-:W-:-:S04]  /*0b40*/  IMAD.WIDE.U32 R2, R2, 0x4f6cdd1d, RZ ;  /* 0x4f6cdd1d02027825 */ /* 0x000fc800078e00ff */
[----:B------:R-:W-:Y:S01]  /*0b50*/  FMUL R19, R19, R19 ;  /* 0x0000001313137220 */ /* 0x000fe20000400000 */
[----:B------:R-:W-:Y:S01]  /*0b60*/  FFMA R17, R4, R4, R17 ;  /* 0x0000000404117223 */ /* 0x000fe20000000011 */
[----:B------:R-:W-:Y:S02]  /*0b70*/  IMAD R21, R14, 0x2545f491, R15 ;  /* 0x2545f4910e157824 */ /* 0x000fe400078e020f */
[----:B------:R-:W-:Y:S01]  /*0b80*/  FFMA R19, R12, R12, R19 ;  /* 0x0000000c0c137223 */ /* 0x000fe20000000013 */
[----:B------:R-:W-:-:S04]  /*0b90*/  IMAD.WIDE.U32 R14, R14, 0x4f6cdd1d, RZ ;  /* 0x4f6cdd1d0e0e7825 */ /* 0x000fc800078e00ff */
[----:B0-----:R-:W-:Y:S01]  /*0ba0*/  FMUL R18, R18, 1.084202172485504434e-19 ;  /* 0x2000000012127820 */ /* 0x001fe20000400000 */
[----:B------:R-:W-:Y:S01]  /*0bb0*/  FSETP.GT.AND P3, PT, R17, 1, PT ;  /* 0x3f8000001100780b */ /* 0x000fe20003f64000 */
[----:B------:R-:W-:Y:S02]  /*0bc0*/  IMAD.IADD R3, R3, 0x1, R23 ;  /* 0x0000000103037824 */ /* 0x000fe400078e0217 */
[----:B------:R-:W-:Y:S01]  /*0bd0*/  FMUL R18, R18, R18 ;  /* 0x0000001212127220 */ /* 0x000fe20000400000 */
[----:B------:R-:W-:Y:S01]  /*0be0*/  IMAD.MOV.U32 R6, RZ, RZ, R14 ;  /* 0x000000ffff067224 */ /* 0x000fe200078e000e */
[----:B------:R-:W-:Y:S01]  /*0bf0*/  FSETP.GT.AND P2, PT, R19, 1, PT ;  /* 0x3f8000001300780b */ /* 0x000fe20003f44000 */
[----:B------:R-:W0:Y:S01]  /*0c00*/  I2F.S64 R16, R2 ;  /* 0x0000000200107312 */ /* 0x000e220000301400 */
[----:B------:R-:W-:Y:S02]  /*0c10*/  IMAD.IADD R7, R15, 0x1, R21 ;  /* 0x000000010f077824 */ /* 0x000fe400078e0215 */
[----:B------:R-:W-:Y:S01]  /*0c20*/  FFMA R18, R5, R5, R18 ;  /* 0x0000000505127223 */ /* 0x000fe20000000012 */
[----:B------:R-:W-:-:S02]  /*0c30*/  SEL R12, RZ, 0x1, P2 ;  /* 0x00000001ff0c7807 */ /* 0x000fc40001000000 */
[----:B------:R-:W-:Y:S02]  /*0c40*/  SEL R17, RZ, 0x1, P3 ;  /* 0x00000001ff117807 */ /* 0x000fe40001800000 */
[----:B------:R-:W-:Y:S01]  /*0c50*/  SEL R5, RZ, 0x1, !P3 ;  /* 0x00000001ff057807 */ /* 0x000fe20005800000 */
[----:B------:R-:W1:Y:S01]  /*0c60*/  I2F.S64 R6, R6 ;  /* 0x0000000600067312 */ /* 0x000e620000301400 */
[----:B------:R-:W-:Y:S01]  /*0c70*/  FSETP.GT.AND P4, PT, R18, 1, PT ;  /* 0x3f8000001200780b */ /* 0x000fe20003f84000 */
[----:B0-----:R-:W-:-:S04]  /*0c80*/  FMUL R16, R16, 1.084202172485504434e-19 ;  /* 0x2000000010107820 */ /* 0x001fc80000400000 */
[----:B------:R-:W-:Y:S01]  /*0c90*/  FMUL R15, R16, R16 ;  /* 0x00000010100f7220 */ /* 0x000fe20000400000 */
[----:B-1----:R-:W-:Y:S01]  /*0ca0*/  FMUL R4, R6, 1.084202172485504434e-19 ;  /* 0x2000000006047820 */ /* 0x002fe20000400000 */
[----:B------:R-:W-:-:S03]  /*0cb0*/  IADD3 R6, P0, P1, R17, R8, R12 ;  /* 0x0000000811067210 */ /* 0x000fc6000791e00c */
[----:B------:R-:W-:Y:S01]  /*0cc0*/  FFMA R15, R4, R4, R15 ;  /* 0x00000004040f7223 */ /* 0x000fe2000000000f */
[----:B------:R-:W-:Y:S02]  /*0cd0*/  SEL R4, RZ, 0x1, !P2 ;  /* 0x00000001ff047807 */ /* 0x000fe40005000000 */
[----:B------:R-:W-:Y:S02]  /*0ce0*/  IADD3.X R11, PT, PT, RZ, R11, RZ, P0, P1 ;  /* 0x0000000bff0b7210 */ /* 0x000fe400007e24ff */
[----:B------:R-:W-:Y:S02]  /*0cf0*/  FSETP.GT.AND P5, PT, R15, 1, PT ;  /* 0x3f8000000f00780b */ /* 0x000fe40003fa4000 */
[----:B------:R-:W-:Y:S02]  /*0d00*/  IADD3 R4, P2, P3, R5, R0, R4 ;  /* 0x0000000005047210 */ /* 0x000fe40007b5e004 */
[----:B------:R-:W-:Y:S02]  /*0d10*/  SEL R15, RZ, 0x1, P4 ;  /* 0x00000001ff0f7807 */ /* 0x000fe40002000000 */
[----:B------:R-:W-:-:S02]  /*0d20*/  SEL R8, RZ, 0x1, P5 ;  /* 0x00000001ff087807 */ /* 0x000fc40002800000 */
[----:B------:R-:W-:Y:S02]  /*0d30*/  SEL R5, RZ, 0x1, !P4 ;  /* 0x00000001ff057807 */ /* 0x000fe40006000000 */
[----:B------:R-:W-:Y:S02]  /*0d40*/  SEL R0, RZ, 0x1, !P5 ;  /* 0x00000001ff007807 */ /* 0x000fe40006800000 */
[----:B------:R-:W-:Y:S01]  /*0d50*/  IADD3 R8, P4, P5, R8, R6, R15 ;  /* 0x0000000608087210 */ /* 0x000fe20007d9e00f */
[----:B------:R-:W-:Y:S01]  /*0d60*/  IMAD.MOV.U32 R6, RZ, RZ, R2 ;  /* 0x000000ffff067224 */ /* 0x000fe200078e0002 */
[----:B------:R-:W-:Y:S02]  /*0d70*/  IADD3 R0, P0, P1, R0, R4, R5 ;  /* 0x0000000400007210 */ /* 0x000fe4000791e005 */
[----:B------:R-:W-:Y:S02]  /*0d80*/  IADD3.X R13, PT, PT, RZ, R13, RZ, P2, P3 ;  /* 0x0000000dff0d7210 */ /* 0x000fe400017e64ff */
[----:B------:R-:W-:-:S02]  /*0d90*/  IADD3.X R11, PT, PT, RZ, R11, RZ, P4, P5 ;  /* 0x0000000bff0b7210 */ /* 0x000fc400027ea4ff */
[----:B------:R-:W-:Y:S01]  /*0da0*/  IADD3.X R13, PT, PT, RZ, R13, RZ, P0, P1 ;  /* 0x0000000dff0d7210 */ /* 0x000fe200007e24ff */
[----:B------:R-:W-:Y:S06]  /*0db0*/  BRA.U UP1, `(.L_x_2) ;  /* 0xfffffff501347547 */ /* 0x000fec000b83ffff */
.L_x_1:
[----:B------:R-:W-:Y:S05]  /*0dc0*/  BRA.U !UP0, `(.L_x_0) ;  /* 0x0000000108d07547 */ /* 0x000fea000b800000 */
.L_x_3:
[--C-:B------:R-:W-:Y:S01]  /*0dd0*/  SHF.R.S64 R15, R6, 0xc, R3.reuse ;  /* 0x0000000c060f7819 */ /* 0x100fe20000001003 */
[----:B------:R-:W-:Y:S01]  /*0de0*/  UIADD3 UR10, UP0, UPT, UR10, -0x1, URZ ;  /* 0xffffffff0a0a7890 */ /* 0x000fe2000ff1e0ff */
[----:B------:R-:W-:Y:S02]  /*0df0*/  SHF.R.S32.HI R2, RZ, 0xc, R3 ;  /* 0x0000000cff027819 */ /* 0x000fe40000011403 */
[----:B------:R-:W-:Y:S01]  /*0e00*/  LOP3.LUT R15, R15, R6, RZ, 0x3c, !PT ;  /* 0x000000060f0f7212 */ /* 0x000fe200078e3cff */
[----:B------:R-:W-:Y:S01]  /*0e10*/  UIADD3.X UR4, UPT, UPT, UR4, -0x1, URZ, UP0, !UPT ;  /* 0xffffffff04047890 */ /* 0x000fe200087fe4ff */
[----:B------:R-:W-:Y:S01]  /*0e20*/  LOP3.LUT R4, R2, R3, RZ, 0x3c, !PT ;  /* 0x0000000302047212 */ /* 0x000fe200078e3cff */
[----:B------:R-:W-:Y:S01]  /*0e30*/  UISETP.NE.U32.AND UP0, UPT, UR10, URZ, UPT ;  /* 0x000000ff0a00728c */ /* 0x000fe2000bf05070 */
[--C-:B------:R-:W-:Y:S01]  /*0e40*/  SHF.R.S64 R5, R14, 0xc, R7.reuse ;  /* 0x0000000c0e057819 */ /* 0x100fe20000001007 */
[C---:B------:R-:W-:Y:S01]  /*0e50*/  IMAD.SHL.U32 R6, R15.reuse, 0x2000000, RZ ;  /* 0x020000000f067824 */ /* 0x040fe200078e00ff */
[----:B------:R-:W-:Y:S01]  /*0e60*/  SHF.R.S32.HI R2, RZ, 0xc, R7 ;  /* 0x0000000cff027819 */ /* 0x000fe20000011407 */
[----:B------:R-:W-:Y:S01]  /*0e70*/  UISETP.NE.AND.EX UP0, UPT, UR4, URZ, UPT, UP0 ;  /* 0x000000ff0400728c */ /* 0x000fe2000bf05300 */
[----:B------:R-:W-:-:S02]  /*0e80*/  SHF.L.U64.HI R3, R15, 0x19, R4 ;  /* 0x000000190f037819 */ /* 0x000fc40000010204 */
[----:B------:R-:W-:Y:S02]  /*0e90*/  LOP3.LUT R5, R5, R14, RZ, 0x3c, !PT ;  /* 0x0000000e05057212 */ /* 0x000fe400078e3cff */
[----:B------:R-:W-:Y:S02]  /*0ea0*/  LOP3.LUT R2, R2, R7, RZ, 0x3c, !PT ;  /* 0x0000000702027212 */ /* 0x000fe400078e3cff */
[----:B------:R-:W-:Y:S02]  /*0eb0*/  LOP3.LUT R7, R3, R4, RZ, 0x3c, !PT ;  /* 0x0000000403077212 */ /* 0x000fe400078e3cff */
[----:B------:R-:W-:Y:S02]  /*0ec0*/  SHF.L.U64.HI R3, R5, 0x19, R2 ;  /* 0x0000001905037819 */ /* 0x000fe40000010202 */
[----:B------:R-:W-:Y:S02]  /*0ed0*/  LOP3.LUT R6, R6, R15, RZ, 0x3c, !PT ;  /* 0x0000000f06067212 */ /* 0x000fe400078e3cff */
[----:B------:R-:W-:Y:S01]  /*0ee0*/  LOP3.LUT R4, R3, R2, RZ, 0x3c, !PT ;  /* 0x0000000203047212 */ /* 0x000fe200078e3cff */
[----:B------:R-:W-:Y:S01]  /*0ef0*/  IMAD.SHL.U32 R2, R5, 0x2000000, RZ ;  /* 0x0200000005027824 */ /* 0x000fe200078e00ff */
[----:B------:R-:W-:-:S02]  /*0f00*/  SHF.R.S32.HI R12, RZ, 0x1b, R7 ;  /* 0x0000001bff0c7819 */ /* 0x000fc40000011407 */
[----:B------:R-:W-:Y:S02]  /*0f10*/  SHF.R.S64 R3, R6, 0x1b, R7 ;  /* 0x0000001b06037819 */ /* 0x000fe40000001007 */
[----:B------:R-:W-:Y:S02]  /*0f20*/  LOP3.LUT R5, R2, R5, RZ, 0x3c, !PT ;  /* 0x0000000502057212 */ /* 0x000fe400078e3cff */
[----:B------:R-:W-:Y:S02]  /*0f30*/  LOP3.LUT R12, R12, R7, RZ, 0x3c, !PT ;  /* 0x000000070c0c7212 */ /* 0x000fe400078e3cff */
[----:B------:R-:W-:Y:S02]  /*0f40*/  LOP3.LUT R2, R3, R6, RZ, 0x3c, !PT ;  /* 0x0000000603027212 */ /* 0x000fe400078e3cff */
[--C-:B------:R-:W-:Y:S01]  /*0f50*/  SHF.R.S32.HI R3, RZ, 0x1b, R4.reuse ;  /* 0x0000001bff037819 */ /* 0x100fe20000011404 */
[----:B------:R-:W-:Y:S01]  /*0f60*/  IMAD R7, R12, 0x4f6cdd1d, RZ ;  /* 0x4f6cdd1d0c077824 */ /* 0x000fe200078e02ff */
[----:B------:R-:W-:-:S02]  /*0f70*/  SHF.R.S64 R6, R5, 0x1b, R4 ;  /* 0x0000001b05067819 */ /* 0x000fc40000001004 */
[----:B------:R-:W-:Y:S01]  /*0f80*/  LOP3.LUT R4, R3, R4, RZ, 0x3c, !PT ;  /* 0x0000000403047212 */ /* 0x000fe200078e3cff */
[----:B------:R-:W-:Y:S01]  /*0f90*/  IMAD R7, R2, 0x2545f491, R7 ;  /* 0x2545f49102077824 */ /* 0x000fe200078e0207 */
[----:B------:R-:W-:Y:S01]  /*0fa0*/  LOP3.LUT R6, R6, R5, RZ, 0x3c, !PT ;  /* 0x0000000506067212 */ /* 0x000fe200078e3cff */
[----:B------:R-:W-:-:S04]  /*0fb0*/  IMAD.WIDE.U32 R2, R2, 0x4f6cdd1d, RZ ;  /* 0x4f6cdd1d02027825 */ /* 0x000fc800078e00ff */
[----:B------:R-:W-:Y:S02]  /*0fc0*/  IMAD R5, R4, 0x4f6cdd1d, RZ ;  /* 0x4f6cdd1d04057824 */ /* 0x000fe400078e02ff */
[----:B------:R-:W-:Y:S02]  /*0fd0*/  IMAD.IADD R3, R3, 0x1, R7 ;  /* 0x0000000103037824 */ /* 0x000fe400078e0207 */
[C---:B------:R-:W-:Y:S02]  /*0fe0*/  IMAD.WIDE.U32 R14, R6.reuse, 0x4f6cdd1d, RZ ;  /* 0x4f6cdd1d060e7825 */ /* 0x040fe400078e00ff */
[----:B------:R-:W0:Y:S02]  /*0ff0*/  I2F.S64 R12, R2 ;  /* 0x00000002000c7312 */ /* 0x000e240000301400 */
[----:B------:R-:W-:Y:S02]  /*1000*/  IMAD R5, R6, 0x2545f491, R5 ;  /* 0x2545f49106057824 */ /* 0x000fe400078e0205 */
[----:B------:R-:W-:-:S02]  /*1010*/  IMAD.MOV.U32 R6, RZ, RZ, R14 ;  /* 0x000000ffff067224 */ /* 0x000fc400078e000e */
[----:B------:R-:W-:-:S04]  /*1020*/  IMAD.IADD R7, R15, 0x1, R5 ;  /* 0x000000010f077824 */ /* 0x000fc800078e0205 */
[----:B------:R1:W2:Y:S01]  /*1030*/  I2F.S64 R4, R6 ;  /* 0x0000000600047312 */ /* 0x0002a20000301400 */
[----:B0-----:R-:W-:-:S04]  /*1040*/  FMUL R12, R12, 1.084202172485504434e-19 ;  /* 0x200000000c0c7820 */ /* 0x001fc80000400000 */
[----:B------:R-:W-:Y:S01]  /*1050*/  FMUL R5, R12, R12 ;  /* 0x0000000c0c057220 */ /* 0x000fe20000400000 */
[----:B-1----:R-:W-:Y:S02]  /*1060*/  IMAD.MOV.U32 R6, RZ, RZ, R2 ;  /* 0x000000ffff067224 */ /* 0x002fe400078e0002 */
[----:B--2---:R-:W-:-:S04]  /*1070*/  FMUL R4, R4, 1.084202172485504434e-19 ;  /* 0x2000000004047820 */ /* 0x004fc80000400000 */
[----:B------:R-:W-:-:S05]  /*1080*/  FFMA R5, R4, R4, R5 ;  /* 0x0000000404057223 */ /* 0x000fca0000000005 */
[----:B------:R-:W-:-:S04]  /*1090*/  FSETP.GT.AND P0, PT, R5, 1, PT ;  /* 0x3f8000000500780b */ /* 0x000fc80003f04000 */
[----:B------:R-:W-:Y:S02]  /*10a0*/  SEL R5, RZ, 0x1, P0 ;  /* 0x00000001ff057807 */ /* 0x000fe40000000000 */
[----:B------:R-:W-:Y:S02]  /*10b0*/  SEL R15, RZ, 0x1, !P0 ;  /* 0x00000001ff0f7807 */ /* 0x000fe40004000000 */
[----:B------:R-:W-:Y:S02]  /*10c0*/  IADD3 R8, P0, PT, R8, R5, RZ ;  /* 0x0000000508087210 */ /* 0x000fe40007f1e0ff */
[----:B------:R-:W-:-:S03]  /*10d0*/  IADD3 R0, P1, PT, R0, R15, RZ ;  /* 0x0000000f00007210 */ /* 0x000fc60007f3e0ff */
[----:B------:R-:W-:Y:S02]  /*10e0*/  IMAD.X R11, RZ, RZ, R11, P0 ;  /* 0x000000ffff0b7224 */ /* 0x000fe400000e060b */
[----:B------:R-:W-:Y:S01]  /*10f0*/  IMAD.X R13, RZ, RZ, R13, P1 ;  /* 0x000000ffff0d7224 */ /* 0x000fe200008e060d */
[----:B------:R-:W-:Y:S07]  /*1100*/  BRA.U UP0, `(.L_x_3) ;  /* 0xfffffffd00307547 */ /* 0x000fee000b83ffff */
.L_x_0:
[----:B------:R-:W0:Y:S01]  /*1110*/  LDCU.64 UR4, c[0x0][0x388] ;  /* 0x00007100ff0477ac */ /* 0x000e220008000a00 */
[C---:B------:R-:W-:Y:S01]  /*1120*/  IMAD.SHL.U32 R4, R9.reuse, 0x8, RZ ;  /* 0x0000000809047824 */ /* 0x040fe200078e00ff */
[----:B------:R-:W-:Y:S01]  /*1130*/  SHF.L.U64.HI R9, R9, 0x3, R10 ;  /* 0x0000000309097819 */ /* 0x000fe2000001020a */
[----:B------:R-:W-:Y:S01]  /*1140*/  IMAD.MOV.U32 R12, RZ, RZ, R0 ;  /* 0x000000ffff0c7224 */ /* 0x000fe200078e0000 */
[----:B------:R-:W1:Y:S02]  /*1150*/  LDCU.64 UR6, c[0x0][0x390] ;  /* 0x00007200ff0677ac */ /* 0x000e640008000a00 */
[C---:B0-----:R-:W-:Y:S02]  /*1160*/  IADD3 R2, P0, PT, R4.reuse, UR4, RZ ;  /* 0x0000000404027c10 */ /* 0x041fe4000ff1e0ff */
[----:B-1----:R-:W-:Y:S02]  /*1170*/  IADD3 R4, P1, PT, R4, UR6, RZ ;  /* 0x0000000604047c10 */ /* 0x002fe4000ff3e0ff */
[----:B------:R-:W-:-:S02]  /*1180*/  IADD3.X R3, PT, PT, R9, UR5, RZ, P0, !PT ;  /* 0x0000000509037c10 */ /* 0x000fc400087fe4ff */
[----:B------:R-:W-:Y:S01]  /*1190*/  IADD3.X R5, PT, PT, R9, UR7, RZ, P1, !PT ;  /* 0x0000000709057c10 */ /* 0x000fe20008ffe4ff */
[----:B------:R-:W-:-:S05]  /*11a0*/  IMAD.MOV.U32 R9, RZ, RZ, R11 ;  /* 0x000000ffff097224 */ /* 0x000fca00078e000b */
[----:B------:R-:W-:Y:S04]  /*11b0*/  STG.E.64 desc[UR8][R2.64], R8 ;  /* 0x0000000802007986 */ /* 0x000fe8000c101b08 */
[----:B------:R-:W-:Y:S01]  /*11c0*/  STG.E.64 desc[UR8][R4.64], R12 ;  /* 0x0000000c04007986 */ /* 0x000fe2000c101b08 */
[----:B------:R-:W-:Y:S05]  /*11d0*/  EXIT ;  /* 0x000000000000794d */ /* 0x000fea0003800000 */
.L_x_4:
[----:B------:R-:W-:-:S00]  /*11e0*/  BRA `(.L_x_4) ;  /* 0xfffffffc00fc7947 */ /* 0x000fc0000383ffff */
[----:B------:R-:W-:-:S00]  /*11f0*/  NOP ;  /* 0x0000000000007918 */ /* 0x000fc00000000000 */
        /* <DEDUP_REMOVED lines=8> */
.L_x_5:


//--------------------- .nv.shared.reserved.0     --------------------------
	.section	.nv.shared.reserved.0,"aw",@nobits
	.weak		__nv_reservedSMEM_offset_0_alias
	.size		__nv_reservedSMEM_offset_0_alias, 0, 64
	.other		__nv_reservedSMEM_offset_0_alias,@"STO_CUDA_RESERVED_SHARED STV_DEFAULT"
__nv_reservedSMEM_offset_0_alias:
	.zero		0
	.zero		64


//--------------------- .nv.constant0._Z8pikernellPlS_ --------------------------
	.section	.nv.constant0._Z8pikernellPlS_,"a",@progbits
	.sectionflags	@""
	.align	4
.nv.constant0._Z8pikernellPlS_:
	.zero		920


//--------------------- SYMBOLS --------------------------

	.type		.nv.reservedSmem.offset0,@object
	.size		.nv.reservedSmem.offset0,0x4
